//
// Generated by NVIDIA NVVM Compiler
//
// Compiler Build ID: CL-36424714
// Cuda compilation tools, release 13.0, V13.0.88
// Based on NVVM 20.0.0
//

.version 9.0
.target sm_100
.address_size 64

	// .globl	_Z18divergent_recusionv
.global .align 1 .b8 out[512];

.visible .entry _Z18divergent_recusionv()
{
	.reg .pred 	%p<2>;
	.reg .b16 	%rs<2>;
	.reg .b32 	%r<2>;
	.reg .b64 	%rd<4>;

	mov.u32 	%r1, %tid.x;
	setp.ne.s32 	%p1, %r1, 0;
	selp.u16 	%rs1, 1, 0, %p1;
	cvt.u64.u32 	%rd1, %r1;
	mov.u64 	%rd2, out;
	add.s64 	%rd3, %rd2, %rd1;
	st.global.u8 	[%rd3], %rs1;
	ret;

}


// ===== COMPILED SASS (sm_100) =====

	.target	sm_100

	.elftype	@"ET_EXEC"


//--------------------- .note.nv.tkinfo           --------------------------
	.section	.note.nv.tkinfo,"",@"SHT_NOTE"
	.sectionflags	@"SHF_NOTE_NV_TKINFO"
	.tkinfo
        /*0018*/ 	.word	0x00000002
        /*0030*/ 	.string	""
        /*0030*/ 	.string	"ptxas"
        /*0030*/ 	.string	"Cuda compilation tools, release 13.0, V13.0.88"
        /*0030*/ 	.string	"Build cuda_13.0.r13.0/compiler.36424714_0"
        /*0030*/ 	.string	"-arch sm_100 -m 64 "



//--------------------- .note.nv.cuinfo           --------------------------
	.section	.note.nv.cuinfo,"",@"SHT_NOTE"
	.sectionflags	@"SHF_NOTE_NV_CUINFO"
        /*0018*/ 	.short	0x0002
        /*001a*/ 	.short	0x0064
        /*001c*/ 	.short	0x0082
	.zero		2


//--------------------- .nv.info                  --------------------------
	.section	.nv.info,"",@"SHT_CUDA_INFO"
	.align	4


	//----- nvinfo : EIATTR_REGCOUNT
	.align		4
        /*0000*/ 	.byte	0x04, 0x2f
        /*0002*/ 	.short	(.L_2 - .L_1)
	.align		4
.L_1:
        /*0004*/ 	.word	index@(_Z18divergent_recusionv)
        /*0008*/ 	.word	0x00000008


	//----- nvinfo : EIATTR_FRAME_SIZE
	.align		4
.L_2:
        /*000c*/ 	.byte	0x04, 0x11
        /*000e*/ 	.short	(.L_4 - .L_3)
	.align		4
.L_3:
        /*0010*/ 	.word	index@(_Z18divergent_recusionv)
        /*0014*/ 	.word	0x00000000


	//----- nvinfo : EIATTR_MIN_STACK_SIZE
	.align		4
.L_4:
        /*0018*/ 	.byte	0x04, 0x12
        /*001a*/ 	.short	(.L_6 - .L_5)
	.align		4
.L_5:
        /*001c*/ 	.word	index@(_Z18divergent_recusionv)
        /*0020*/ 	.word	0x00000000
.L_6:


//--------------------- .nv.compat                --------------------------
	.section	.nv.compat,"",@"SHT_CUDA_COMPAT_INFO"
	.align	4
        /*0000*/ 	.byte	0x02, 0x09, 0x00, 0x00, 0x02, 0x02, 0x01, 0x00, 0x02, 0x05, 0x05, 0x00, 0x03, 0x07, 0x01, 0x01
        /*0010*/ 	.byte	0x02, 0x03, 0x00, 0x00, 0x02, 0x06, 0x01, 0x00, 0x04, 0x0b, 0x08, 0x00, 0x09, 0x00, 0x00, 0x00
        /*0020*/ 	.byte	0x00, 0x00, 0x00, 0x00


//--------------------- .nv.info._Z18divergent_recusionv --------------------------
	.section	.nv.info._Z18divergent_recusionv,"",@"SHT_CUDA_INFO"
	.sectionflags	@""
	.align	4


	//----- nvinfo : EIATTR_CUDA_API_VERSION
	.align		4
        /*0000*/ 	.byte	0x04, 0x37
        /*0002*/ 	.short	(.L_8 - .L_7)
.L_7:
        /*0004*/ 	.word	0x00000082


	//----- nvinfo : EIATTR_SPARSE_MMA_MASK
	.align		4
.L_8:
        /*0008*/ 	.byte	0x03, 0x50
        /*000a*/ 	.short	0x0000


	//----- nvinfo : EIATTR_MAXREG_COUNT
	.align		4
        /*000c*/ 	.byte	0x03, 0x1b
        /*000e*/ 	.short	0x00ff


	//----- nvinfo : EIATTR_MERCURY_ISA_VERSION
	.align		4
        /*0010*/ 	.byte	0x03, 0x5f
        /*0012*/ 	.short	0x0101


	//----- nvinfo : EIATTR_VRC_CTA_INIT_COUNT
	.align		4
        /*0014*/ 	.byte	0x02, 0x4a
	.zero		1
	.zero		1


	//----- nvinfo : EIATTR_EXIT_INSTR_OFFSETS
	.align		4
        /*0018*/ 	.byte	0x04, 0x1c
        /*001a*/ 	.short	(.L_10 - .L_9)


	//   ....[0]....
.L_9:
        /*001c*/ 	.word	0x00000090


	//----- nvinfo : EIATTR_SW_WAR
	.align		4
.L_10:
        /*0020*/ 	.byte	0x04, 0x36
        /*0022*/ 	.short	(.L_12 - .L_11)
.L_11:
        /*0024*/ 	.word	0x00000008
.L_12:


//--------------------- .nv.callgraph             --------------------------
	.section	.nv.callgraph,"",@"SHT_CUDA_CALLGRAPH"
	.align	4
	.sectionentsize	8
	.align		4
        /*0000*/ 	.word	0x00000000
	.align		4
        /*0004*/ 	.word	0xffffffff
	.align		4
        /*0008*/ 	.word	0x00000000
	.align		4
        /*000c*/ 	.word	0xfffffffe
	.align		4
        /*0010*/ 	.word	0x00000000
	.align		4
        /*0014*/ 	.word	0xfffffffd
	.align		4
        /*0018*/ 	.word	0x00000000
	.align		4
        /*001c*/ 	.word	0xfffffffc


//--------------------- .nv.constant4             --------------------------
	.section	.nv.constant4,"a",@progbits
	.align	8
	.align		8
.nv.constant4:
        /*0000*/ 	.dword	out


//--------------------- .text._Z18divergent_recusionv --------------------------
	.section	.text._Z18divergent_recusionv,"ax",@progbits
	.align	128
        .global         _Z18divergent_recusionv
        .type           _Z18divergent_recusionv,@function
        .size           _Z18divergent_recusionv,(.L_x_1 - _Z18divergent_recusionv)
        .other          _Z18divergent_recusionv,@"STO_CUDA_ENTRY STV_DEFAULT"
_Z18divergent_recusionv:
.text._Z18divergent_recusionv:
[----:B------:R-:W-:Y:S01]  /*0000*/  LDC R1, c[0x0][0x37c] ;  /* 0x0000df00ff017b82 */ /* 0x000fe20000000800 */
[----:B------:R-:W0:Y:S01]  /*0010*/  S2R R0, SR_TID.X ;  /* 0x0000000000007919 */ /* 0x000e220000002100 */
[----:B------:R-:W0:Y:S01]  /*0020*/  LDCU.64 UR6, c[0x4][URZ] ;  /* 0x01000000ff0677ac */ /* 0x000e220008000a00 */
[----:B------:R-:W1:Y:S01]  /*0030*/  LDCU.64 UR4, c[0x0][0x358] ;  /* 0x00006b00ff0477ac */ /* 0x000e620008000a00 */
[C---:B0-----:R-:W-:Y:S02]  /*0040*/  IADD3 R2, P1, PT, R0.reuse, UR6, RZ ;  /* 0x0000000600027c10 */ /* 0x041fe4000ff3e0ff */
[----:B------:R-:W-:-:S03]  /*0050*/  ISETP.NE.AND P0, PT, R0, RZ, PT ;  /* 0x000000ff0000720c */ /* 0x000fc60003f05270 */
[----:B------:R-:W-:Y:S01]  /*0060*/  IMAD.X R3, RZ, RZ, UR7, P1 ;  /* 0x00000007ff037e24 */ /* 0x000fe200088e06ff */
[----:B------:R-:W-:-:S05]  /*0070*/  SEL R5, RZ, 0x1, !P0 ;  /* 0x00000001ff057807 */ /* 0x000fca0004000000 */
[----:B-1----:R-:W-:Y:S01]  /*0080*/  STG.E.U8 desc[UR4][R2.64], R5 ;  /* 0x0000000502007986 */ /* 0x002fe2000c101104 */
[----:B------:R-:W-:Y:S05]  /*0090*/  EXIT ;  /* 0x000000000000794d */ /* 0x000fea0003800000 */
.L_x_0:
[----:B------:R-:W-:-:S00]  /*00a0*/  BRA `(.L_x_0) ;  /* 0xfffffffc00fc7947 */ /* 0x000fc0000383ffff */
[----:B------:R-:W-:-:S00]  /*00b0*/  NOP ;  /* 0x0000000000007918 */ /* 0x000fc00000000000 */
        /* <DEDUP_REMOVED lines=12> */
.L_x_1:


//--------------------- .nv.shared.reserved.0     --------------------------
	.section	.nv.shared.reserved.0,"aw",@nobits
	.weak		__nv_reservedSMEM_offset_0_alias
	.size		__nv_reservedSMEM_offset_0_alias, 0, 64
	.other		__nv_reservedSMEM_offset_0_alias,@"STO_CUDA_RESERVED_SHARED STV_DEFAULT"
__nv_reservedSMEM_offset_0_alias:
	.zero		0
	.zero		64


//--------------------- .nv.global                --------------------------
	.section	.nv.global,"aw",@nobits
.nv.global:
	.type		out,@object
	.size		out,(.L_0 - out)
out:
	.zero		512
.L_0:


//--------------------- .nv.constant0._Z18divergent_recusionv --------------------------
	.section	.nv.constant0._Z18divergent_recusionv,"a",@progbits
	.sectionflags	@""
	.align	4
.nv.constant0._Z18divergent_recusionv:
	.zero		896


//--------------------- SYMBOLS --------------------------

	.type		.nv.reservedSmem.offset0,@object
	.size		.nv.reservedSmem.offset0,0x4
